//
// Generated by NVIDIA NVVM Compiler
//
// Compiler Build ID: CL-36424714
// Cuda compilation tools, release 13.0, V13.0.88
// Based on NVVM 20.0.0
//

.version 9.0
.target sm_100
.address_size 64

	// .globl	_Z20reduce_minmax_kernelPKfS0_iiiPdS1_
// _ZZ20reduce_minmax_kernelPKfS0_iiiPdS1_E5s_min has been demoted
// _ZZ20reduce_minmax_kernelPKfS0_iiiPdS1_E5s_max has been demoted

.visible .entry _Z20reduce_minmax_kernelPKfS0_iiiPdS1_(
	.param .u64 .ptr .align 1 _Z20reduce_minmax_kernelPKfS0_iiiPdS1__param_0,
	.param .u64 .ptr .align 1 _Z20reduce_minmax_kernelPKfS0_iiiPdS1__param_1,
	.param .u32 _Z20reduce_minmax_kernelPKfS0_iiiPdS1__param_2,
	.param .u32 _Z20reduce_minmax_kernelPKfS0_iiiPdS1__param_3,
	.param .u32 _Z20reduce_minmax_kernelPKfS0_iiiPdS1__param_4,
	.param .u64 .ptr .align 1 _Z20reduce_minmax_kernelPKfS0_iiiPdS1__param_5,
	.param .u64 .ptr .align 1 _Z20reduce_minmax_kernelPKfS0_iiiPdS1__param_6
)
{
	.reg .pred 	%p<14>;
	.reg .b32 	%r<25>;
	.reg .b32 	%f<3>;
	.reg .b64 	%rd<23>;
	.reg .b64 	%fd<30>;
	// demoted variable
	.shared .align 8 .b8 _ZZ20reduce_minmax_kernelPKfS0_iiiPdS1_E5s_min[2048];
	// demoted variable
	.shared .align 8 .b8 _ZZ20reduce_minmax_kernelPKfS0_iiiPdS1_E5s_max[2048];
	ld.param.u64 	%rd11, [_Z20reduce_minmax_kernelPKfS0_iiiPdS1__param_0];
	ld.param.u64 	%rd12, [_Z20reduce_minmax_kernelPKfS0_iiiPdS1__param_1];
	ld.param.u32 	%r14, [_Z20reduce_minmax_kernelPKfS0_iiiPdS1__param_2];
	ld.param.u32 	%r15, [_Z20reduce_minmax_kernelPKfS0_iiiPdS1__param_4];
	ld.param.u64 	%rd13, [_Z20reduce_minmax_kernelPKfS0_iiiPdS1__param_5];
	ld.param.u64 	%rd14, [_Z20reduce_minmax_kernelPKfS0_iiiPdS1__param_6];
	cvta.to.global.u64 	%rd1, %rd14;
	cvta.to.global.u64 	%rd2, %rd13;
	mov.u32 	%r16, %ctaid.x;
	mov.u32 	%r24, %ntid.x;
	mov.u32 	%r2, %tid.x;
	mad.lo.s32 	%r23, %r16, %r24, %r2;
	setp.ge.s32 	%p1, %r23, %r15;
	mov.f64 	%fd27, 0dC6293E5939A08CEA;
	mov.f64 	%fd26, 0d46293E5939A08CEA;
	@%p1 bra 	$L__BB0_5;
	mul.lo.s32 	%r4, %r15, %r14;
	mov.u32 	%r17, %nctaid.x;
	mul.lo.s32 	%r5, %r17, %r24;
	cvta.to.global.u64 	%rd3, %rd12;
	cvta.to.global.u64 	%rd4, %rd11;
	mov.f64 	%fd26, 0d46293E5939A08CEA;
	mov.f64 	%fd27, 0dC6293E5939A08CEA;
$L__BB0_2:
	add.s32 	%r7, %r23, %r4;
	mul.wide.s32 	%rd15, %r7, 4;
	add.s64 	%rd16, %rd3, %rd15;
	ld.global.nc.f32 	%f1, [%rd16];
	setp.leu.f32 	%p2, %f1, 0f00000000;
	@%p2 bra 	$L__BB0_4;
	add.s64 	%rd18, %rd4, %rd15;
	ld.global.nc.f32 	%f2, [%rd18];
	cvt.f64.f32 	%fd17, %f2;
	setp.gt.f64 	%p3, %fd26, %fd17;
	selp.f64 	%fd26, %fd17, %fd26, %p3;
	setp.lt.f64 	%p4, %fd27, %fd17;
	selp.f64 	%fd27, %fd17, %fd27, %p4;
$L__BB0_4:
	add.s32 	%r23, %r23, %r5;
	setp.lt.s32 	%p5, %r23, %r15;
	@%p5 bra 	$L__BB0_2;
$L__BB0_5:
	shl.b32 	%r18, %r2, 3;
	mov.u32 	%r19, _ZZ20reduce_minmax_kernelPKfS0_iiiPdS1_E5s_min;
	add.s32 	%r9, %r19, %r18;
	st.shared.f64 	[%r9], %fd26;
	mov.u32 	%r20, _ZZ20reduce_minmax_kernelPKfS0_iiiPdS1_E5s_max;
	add.s32 	%r10, %r20, %r18;
	st.shared.f64 	[%r10], %fd27;
	bar.sync 	0;
	setp.lt.u32 	%p6, %r24, 2;
	@%p6 bra 	$L__BB0_12;
$L__BB0_6:
	mov.u32 	%r11, %r24;
	shr.u32 	%r24, %r11, 1;
	setp.ge.u32 	%p7, %r2, %r24;
	@%p7 bra 	$L__BB0_11;
	shl.b32 	%r13, %r24, 3;
	add.s32 	%r21, %r9, %r13;
	ld.shared.f64 	%fd9, [%r21];
	ld.shared.f64 	%fd18, [%r9];
	setp.geu.f64 	%p8, %fd9, %fd18;
	@%p8 bra 	$L__BB0_9;
	st.shared.f64 	[%r9], %fd9;
$L__BB0_9:
	add.s32 	%r22, %r10, %r13;
	ld.shared.f64 	%fd10, [%r22];
	ld.shared.f64 	%fd19, [%r10];
	setp.leu.f64 	%p9, %fd10, %fd19;
	@%p9 bra 	$L__BB0_11;
	st.shared.f64 	[%r10], %fd10;
$L__BB0_11:
	bar.sync 	0;
	setp.gt.u32 	%p10, %r11, 3;
	@%p10 bra 	$L__BB0_6;
$L__BB0_12:
	setp.ne.s32 	%p11, %r2, 0;
	@%p11 bra 	$L__BB0_17;
	ld.global.u64 	%rd21, [%rd2];
	ld.shared.f64 	%fd11, [_ZZ20reduce_minmax_kernelPKfS0_iiiPdS1_E5s_min];
$L__BB0_14:
	mov.b64 	%fd20, %rd21;
	min.f64 	%fd21, %fd20, %fd11;
	mov.b64 	%rd19, %fd21;
	atom.relaxed.global.cas.b64 	%rd7, [%rd2], %rd21, %rd19;
	setp.ne.s64 	%p12, %rd21, %rd7;
	mov.u64 	%rd21, %rd7;
	@%p12 bra 	$L__BB0_14;
	ld.global.u64 	%rd22, [%rd1];
	ld.shared.f64 	%fd12, [_ZZ20reduce_minmax_kernelPKfS0_iiiPdS1_E5s_max];
$L__BB0_16:
	mov.b64 	%fd22, %rd22;
	max.f64 	%fd23, %fd22, %fd12;
	mov.b64 	%rd20, %fd23;
	atom.relaxed.global.cas.b64 	%rd10, [%rd1], %rd22, %rd20;
	setp.ne.s64 	%p13, %rd22, %rd10;
	mov.u64 	%rd22, %rd10;
	@%p13 bra 	$L__BB0_16;
$L__BB0_17:
	ret;

}


// ===== COMPILED SASS (sm_100) =====

	.target	sm_100

	.elftype	@"ET_EXEC"


//--------------------- .note.nv.tkinfo           --------------------------
	.section	.note.nv.tkinfo,"",@"SHT_NOTE"
	.sectionflags	@"SHF_NOTE_NV_TKINFO"
	.tkinfo
        /*0018*/ 	.word	0x00000002
        /*0030*/ 	.string	""
        /*0030*/ 	.string	"ptxas"
        /*0030*/ 	.string	"Cuda compilation tools, release 13.0, V13.0.88"
        /*0030*/ 	.string	"Build cuda_13.0.r13.0/compiler.36424714_0"
        /*0030*/ 	.string	"-arch sm_100 -m 64 "



//--------------------- .note.nv.cuinfo           --------------------------
	.section	.note.nv.cuinfo,"",@"SHT_NOTE"
	.sectionflags	@"SHF_NOTE_NV_CUINFO"
        /*0018*/ 	.short	0x0002
        /*001a*/ 	.short	0x0064
        /*001c*/ 	.short	0x0082
	.zero		2


//--------------------- .nv.info                  --------------------------
	.section	.nv.info,"",@"SHT_CUDA_INFO"
	.align	4


	//----- nvinfo : EIATTR_REGCOUNT
	.align		4
        /*0000*/ 	.byte	0x04, 0x2f
        /*0002*/ 	.short	(.L_1 - .L_0)
	.align		4
.L_0:
        /*0004*/ 	.word	index@(_Z20reduce_minmax_kernelPKfS0_iiiPdS1_)
        /*0008*/ 	.word	0x00000016


	//----- nvinfo : EIATTR_FRAME_SIZE
	.align		4
.L_1:
        /*000c*/ 	.byte	0x04, 0x11
        /*000e*/ 	.short	(.L_3 - .L_2)
	.align		4
.L_2:
        /*0010*/ 	.word	index@(_Z20reduce_minmax_kernelPKfS0_iiiPdS1_)
        /*0014*/ 	.word	0x00000000


	//----- nvinfo : EIATTR_MIN_STACK_SIZE
	.align		4
.L_3:
        /*0018*/ 	.byte	0x04, 0x12
        /*001a*/ 	.short	(.L_5 - .L_4)
	.align		4
.L_4:
        /*001c*/ 	.word	index@(_Z20reduce_minmax_kernelPKfS0_iiiPdS1_)
        /*0020*/ 	.word	0x00000000
.L_5:


//--------------------- .nv.compat                --------------------------
	.section	.nv.compat,"",@"SHT_CUDA_COMPAT_INFO"
	.align	4
        /*0000*/ 	.byte	0x02, 0x09, 0x00, 0x00, 0x02, 0x02, 0x01, 0x00, 0x02, 0x05, 0x05, 0x00, 0x03, 0x07, 0x01, 0x01
        /*0010*/ 	.byte	0x02, 0x03, 0x00, 0x00, 0x02, 0x06, 0x01, 0x00, 0x04, 0x0b, 0x08, 0x00, 0x01, 0x00, 0x00, 0x00
        /*0020*/ 	.byte	0x00, 0x00, 0x00, 0x00


//--------------------- .nv.info._Z20reduce_minmax_kernelPKfS0_iiiPdS1_ --------------------------
	.section	.nv.info._Z20reduce_minmax_kernelPKfS0_iiiPdS1_,"",@"SHT_CUDA_INFO"
	.sectionflags	@""
	.align	4


	//----- nvinfo : EIATTR_CUDA_API_VERSION
	.align		4
        /*0000*/ 	.byte	0x04, 0x37
        /*0002*/ 	.short	(.L_7 - .L_6)
.L_6:
        /*0004*/ 	.word	0x00000082


	//----- nvinfo : EIATTR_KPARAM_INFO
	.align		4
.L_7:
        /*0008*/ 	.byte	0x04, 0x17
        /*000a*/ 	.short	(.L_9 - .L_8)
.L_8:
        /*000c*/ 	.word	0x00000000
        /*0010*/ 	.short	0x0006
        /*0012*/ 	.short	0x0028
        /*0014*/ 	.byte	0x00, 0xf5, 0x21, 0x00


	//----- nvinfo : EIATTR_KPARAM_INFO
	.align		4
.L_9:
        /*0018*/ 	.byte	0x04, 0x17
        /*001a*/ 	.short	(.L_11 - .L_10)
.L_10:
        /*001c*/ 	.word	0x00000000
        /*0020*/ 	.short	0x0005
        /*0022*/ 	.short	0x0020
        /*0024*/ 	.byte	0x00, 0xf5, 0x21, 0x00


	//----- nvinfo : EIATTR_KPARAM_INFO
	.align		4
.L_11:
        /*0028*/ 	.byte	0x04, 0x17
        /*002a*/ 	.short	(.L_13 - .L_12)
.L_12:
        /*002c*/ 	.word	0x00000000
        /*0030*/ 	.short	0x0004
        /*0032*/ 	.short	0x0018
        /*0034*/ 	.byte	0x00, 0xf0, 0x11, 0x00


	//----- nvinfo : EIATTR_KPARAM_INFO
	.align		4
.L_13:
        /*0038*/ 	.byte	0x04, 0x17
        /*003a*/ 	.short	(.L_15 - .L_14)
.L_14:
        /*003c*/ 	.word	0x00000000
        /*0040*/ 	.short	0x0003
        /*0042*/ 	.short	0x0014
        /*0044*/ 	.byte	0x00, 0xf0, 0x11, 0x00


	//----- nvinfo : EIATTR_KPARAM_INFO
	.align		4
.L_15:
        /*0048*/ 	.byte	0x04, 0x17
        /*004a*/ 	.short	(.L_17 - .L_16)
.L_16:
        /*004c*/ 	.word	0x00000000
        /*0050*/ 	.short	0x0002
        /*0052*/ 	.short	0x0010
        /*0054*/ 	.byte	0x00, 0xf0, 0x11, 0x00


	//----- nvinfo : EIATTR_KPARAM_INFO
	.align		4
.L_17:
        /*0058*/ 	.byte	0x04, 0x17
        /*005a*/ 	.short	(.L_19 - .L_18)
.L_18:
        /*005c*/ 	.word	0x00000000
        /*0060*/ 	.short	0x0001
        /*0062*/ 	.short	0x0008
        /*0064*/ 	.byte	0x00, 0xf5, 0x21, 0x00


	//----- nvinfo : EIATTR_KPARAM_INFO
	.align		4
.L_19:
        /*0068*/ 	.byte	0x04, 0x17
        /*006a*/ 	.short	(.L_21 - .L_20)
.L_20:
        /*006c*/ 	.word	0x00000000
        /*0070*/ 	.short	0x0000
        /*0072*/ 	.short	0x0000
        /*0074*/ 	.byte	0x00, 0xf5, 0x21, 0x00


	//----- nvinfo : EIATTR_SPARSE_MMA_MASK
	.align		4
.L_21:
        /*0078*/ 	.byte	0x03, 0x50
        /*007a*/ 	.short	0x0000


	//----- nvinfo : EIATTR_MAXREG_COUNT
	.align		4
        /*007c*/ 	.byte	0x03, 0x1b
        /*007e*/ 	.short	0x00ff


	//----- nvinfo : EIATTR_NUM_BARRIERS
	.align		4
        /*0080*/ 	.byte	0x02, 0x4c
        /*0082*/ 	.byte	0x01
	.zero		1


	//----- nvinfo : EIATTR_MERCURY_ISA_VERSION
	.align		4
        /*0084*/ 	.byte	0x03, 0x5f
        /*0086*/ 	.short	0x0101


	//----- nvinfo : EIATTR_VRC_CTA_INIT_COUNT
	.align		4
        /*0088*/ 	.byte	0x02, 0x4a
	.zero		1
	.zero		1


	//----- nvinfo : EIATTR_EXIT_INSTR_OFFSETS
	.align		4
        /*008c*/ 	.byte	0x04, 0x1c
        /*008e*/ 	.short	(.L_23 - .L_22)


	//   ....[0]....
.L_22:
        /*0090*/ 	.word	0x000004c0


	//   ....[1]....
        /*0094*/ 	.word	0x00000780


	//----- nvinfo : EIATTR_CRS_STACK_SIZE
	.align		4
.L_23:
        /*0098*/ 	.byte	0x04, 0x1e
        /*009a*/ 	.short	(.L_25 - .L_24)
.L_24:
        /*009c*/ 	.word	0x00000000


	//----- nvinfo : EIATTR_CBANK_PARAM_SIZE
	.align		4
.L_25:
        /*00a0*/ 	.byte	0x03, 0x19
        /*00a2*/ 	.short	0x0030


	//----- nvinfo : EIATTR_PARAM_CBANK
	.align		4
        /*00a4*/ 	.byte	0x04, 0x0a
        /*00a6*/ 	.short	(.L_27 - .L_26)
	.align		4
.L_26:
        /*00a8*/ 	.word	index@(.nv.constant0._Z20reduce_minmax_kernelPKfS0_iiiPdS1_)
        /*00ac*/ 	.short	0x0380
        /*00ae*/ 	.short	0x0030


	//----- nvinfo : EIATTR_SW_WAR
	.align		4
.L_27:
        /*00b0*/ 	.byte	0x04, 0x36
        /*00b2*/ 	.short	(.L_29 - .L_28)
.L_28:
        /*00b4*/ 	.word	0x00000008
.L_29:


//--------------------- .nv.callgraph             --------------------------
	.section	.nv.callgraph,"",@"SHT_CUDA_CALLGRAPH"
	.align	4
	.sectionentsize	8
	.align		4
        /*0000*/ 	.word	0x00000000
	.align		4
        /*0004*/ 	.word	0xffffffff
	.align		4
        /*0008*/ 	.word	0x00000000
	.align		4
        /*000c*/ 	.word	0xfffffffe
	.align		4
        /*0010*/ 	.word	0x00000000
	.align		4
        /*0014*/ 	.word	0xfffffffd
	.align		4
        /*0018*/ 	.word	0x00000000
	.align		4
        /*001c*/ 	.word	0xfffffffc


//--------------------- .text._Z20reduce_minmax_kernelPKfS0_iiiPdS1_ --------------------------
	.section	.text._Z20reduce_minmax_kernelPKfS0_iiiPdS1_,"ax",@progbits
	.align	128
        .global         _Z20reduce_minmax_kernelPKfS0_iiiPdS1_
        .type           _Z20reduce_minmax_kernelPKfS0_iiiPdS1_,@function
        .size           _Z20reduce_minmax_kernelPKfS0_iiiPdS1_,(.L_x_13 - _Z20reduce_minmax_kernelPKfS0_iiiPdS1_)
        .other          _Z20reduce_minmax_kernelPKfS0_iiiPdS1_,@"STO_CUDA_ENTRY STV_DEFAULT"
_Z20reduce_minmax_kernelPKfS0_iiiPdS1_:
.text._Z20reduce_minmax_kernelPKfS0_iiiPdS1_:
[----:B------:R-:W-:Y:S01]  /*0000*/  LDC R1, c[0x0][0x37c] ;  /* 0x0000df00ff017b82 */ /* 0x000fe20000000800 */
[----:B------:R-:W0:Y:S07]  /*0010*/  S2R R7, SR_TID.X ;  /* 0x0000000000077919 */ /* 0x000e2e0000002100 */
[----:B------:R-:W0:Y:S01]  /*0020*/  S2UR UR4, SR_CTAID.X ;  /* 0x00000000000479c3 */ /* 0x000e220000002500 */
[----:B------:R-:W1:Y:S01]  /*0030*/  LDCU UR5, c[0x0][0x398] ;  /* 0x00007300ff0577ac */ /* 0x000e620008000800 */
[----:B------:R-:W-:Y:S01]  /*0040*/  BSSY.RECONVERGENT B0, `(.L_x_0) ;  /* 0x0000027000007945 */ /* 0x000fe20003800200 */
[----:B------:R-:W-:Y:S01]  /*0050*/  IMAD.MOV.U32 R4, RZ, RZ, 0x39a08cea ;  /* 0x39a08ceaff047424 */ /* 0x000fe200078e00ff */
[----:B------:R-:W2:Y:S01]  /*0060*/  LDCU.64 UR8, c[0x0][0x358] ;  /* 0x00006b00ff0877ac */ /* 0x000ea20008000a00 */
[----:B------:R-:W-:-:S03]  /*0070*/  IMAD.MOV.U32 R5, RZ, RZ, -0x39d6c1a7 ;  /* 0xc6293e59ff057424 */ /* 0x000fc600078e00ff */
[----:B------:R-:W0:Y:S01]  /*0080*/  LDC R0, c[0x0][0x360] ;  /* 0x0000d800ff007b82 */ /* 0x000e220000000800 */
[----:B------:R-:W3:Y:S01]  /*0090*/  LDCU UR6, c[0x0][0x398] ;  /* 0x00007300ff0677ac */ /* 0x000ee20008000800 */
[----:B------:R-:W-:Y:S02]  /*00a0*/  IMAD.MOV.U32 R2, RZ, RZ, 0x39a08cea ;  /* 0x39a08ceaff027424 */ /* 0x000fe400078e00ff */
[----:B------:R-:W-:Y:S02]  /*00b0*/  IMAD.MOV.U32 R3, RZ, RZ, 0x46293e59 ;  /* 0x46293e59ff037424 */ /* 0x000fe400078e00ff */
[----:B0-----:R-:W-:-:S05]  /*00c0*/  IMAD R6, R0, UR4, R7 ;  /* 0x0000000400067c24 */ /* 0x001fca000f8e0207 */
[----:B-1----:R-:W-:-:S13]  /*00d0*/  ISETP.GE.AND P0, PT, R6, UR5, PT ;  /* 0x0000000506007c0c */ /* 0x002fda000bf06270 */
[----:B--23--:R-:W-:Y:S05]  /*00e0*/  @P0 BRA `(.L_x_1) ;  /* 0x0000000000700947 */ /* 0x00cfea0003800000 */
[----:B------:R-:W0:Y:S01]  /*00f0*/  LDC R17, c[0x0][0x390] ;  /* 0x0000e400ff117b82 */ /* 0x000e220000000800 */
[----:B------:R-:W1:Y:S01]  /*0100*/  LDCU UR4, c[0x0][0x370] ;  /* 0x00006e00ff0477ac */ /* 0x000e620008000800 */
[----:B------:R-:W-:Y:S02]  /*0110*/  HFMA2 R3, -RZ, RZ, 6.16015625, 1.5869140625 ;  /* 0x46293e59ff037431 */ /* 0x000fe400000001ff */
[----:B------:R-:W-:Y:S02]  /*0120*/  IMAD.MOV.U32 R2, RZ, RZ, 0x39a08cea ;  /* 0x39a08ceaff027424 */ /* 0x000fe400078e00ff */
[----:B------:R-:W-:Y:S02]  /*0130*/  IMAD.MOV.U32 R4, RZ, RZ, 0x39a08cea ;  /* 0x39a08ceaff047424 */ /* 0x000fe400078e00ff */
[----:B------:R-:W-:Y:S01]  /*0140*/  IMAD.MOV.U32 R5, RZ, RZ, -0x39d6c1a7 ;  /* 0xc6293e59ff057424 */ /* 0x000fe200078e00ff */
[----:B------:R-:W2:Y:S08]  /*0150*/  LDC.64 R8, c[0x0][0x388] ;  /* 0x0000e200ff087b82 */ /* 0x000eb00000000a00 */
[----:B------:R-:W3:Y:S01]  /*0160*/  LDC.64 R10, c[0x0][0x380] ;  /* 0x0000e000ff0a7b82 */ /* 0x000ee20000000a00 */
[----:B-1----:R-:W-:-:S07]  /*0170*/  IMAD R19, R0, UR4, RZ ;  /* 0x0000000400137c24 */ /* 0x002fce000f8e02ff */
.L_x_4:
[----:B0-----:R-:W-:-:S04]  /*0180*/  IMAD R15, R17, UR6, R6 ;  /* 0x00000006110f7c24 */ /* 0x001fc8000f8e0206 */
[----:B--2---:R-:W-:-:S06]  /*0190*/  IMAD.WIDE R12, R15, 0x4, R8 ;  /* 0x000000040f0c7825 */ /* 0x004fcc00078e0208 */
[----:B------:R-:W2:Y:S01]  /*01a0*/  LDG.E.CONSTANT R12, desc[UR8][R12.64] ;  /* 0x000000080c0c7981 */ /* 0x000ea2000c1e9900 */
[----:B------:R-:W-:Y:S01]  /*01b0*/  IMAD.IADD R6, R19, 0x1, R6 ;  /* 0x0000000113067824 */ /* 0x000fe200078e0206 */
[----:B------:R-:W-:Y:S04]  /*01c0*/  BSSY.RECONVERGENT B1, `(.L_x_2) ;  /* 0x000000d000017945 */ /* 0x000fe80003800200 */
[----:B------:R-:W-:Y:S02]  /*01d0*/  ISETP.GE.AND P0, PT, R6, UR6, PT ;  /* 0x0000000606007c0c */ /* 0x000fe4000bf06270 */
[----:B--2---:R-:W-:-:S13]  /*01e0*/  FSETP.GT.AND P1, PT, R12, RZ, PT ;  /* 0x000000ff0c00720b */ /* 0x004fda0003f24000 */
[----:B------:R-:W-:Y:S05]  /*01f0*/  @!P1 BRA `(.L_x_3) ;  /* 0x0000000000249947 */ /* 0x000fea0003800000 */
[----:B---3--:R-:W-:-:S06]  /*0200*/  IMAD.WIDE R12, R15, 0x4, R10 ;  /* 0x000000040f0c7825 */ /* 0x008fcc00078e020a */
[----:B------:R-:W2:Y:S02]  /*0210*/  LDG.E.CONSTANT R12, desc[UR8][R12.64] ;  /* 0x000000080c0c7981 */ /* 0x000ea4000c1e9900 */
[----:B--2---:R-:W0:Y:S02]  /*0220*/  F2F.F64.F32 R14, R12 ;  /* 0x0000000c000e7310 */ /* 0x004e240000201800 */
[--C-:B0-----:R-:W-:Y:S02]  /*0230*/  DSETP.GT.AND P1, PT, R2, R14.reuse, PT ;  /* 0x0000000e0200722a */ /* 0x101fe40003f24000 */
[----:B------:R-:W-:-:S04]  /*0240*/  DSETP.GEU.AND P2, PT, R4, R14, PT ;  /* 0x0000000e0400722a */ /* 0x000fc80003f4e000 */
[C---:B------:R-:W-:Y:S02]  /*0250*/  FSEL R2, R14.reuse, R2, P1 ;  /* 0x000000020e027208 */ /* 0x040fe40000800000 */
[C---:B------:R-:W-:Y:S02]  /*0260*/  FSEL R3, R15.reuse, R3, P1 ;  /* 0x000000030f037208 */ /* 0x040fe40000800000 */
[----:B------:R-:W-:Y:S02]  /*0270*/  FSEL R4, R14, R4, !P2 ;  /* 0x000000040e047208 */ /* 0x000fe40005000000 */
[----:B------:R-:W-:-:S07]  /*0280*/  FSEL R5, R15, R5, !P2 ;  /* 0x000000050f057208 */ /* 0x000fce0005000000 */
.L_x_3:
[----:B------:R-:W-:Y:S05]  /*0290*/  BSYNC.RECONVERGENT B1 ;  /* 0x0000000000017941 */ /* 0x000fea0003800200 */
.L_x_2:
[----:B------:R-:W-:Y:S05]  /*02a0*/  @!P0 BRA `(.L_x_4) ;  /* 0xfffffffc00b48947 */ /* 0x000fea000383ffff */
.L_x_1:
[----:B------:R-:W-:Y:S05]  /*02b0*/  BSYNC.RECONVERGENT B0 ;  /* 0x0000000000007941 */ /* 0x000fea0003800200 */
.L_x_0:
[----:B------:R-:W0:Y:S01]  /*02c0*/  S2UR UR6, SR_CgaCtaId ;  /* 0x00000000000679c3 */ /* 0x000e220000008800 */
[----:B------:R-:W-:Y:S01]  /*02d0*/  UMOV UR4, 0x400 ;  /* 0x0000040000047882 */ /* 0x000fe20000000000 */
[----:B------:R-:W-:Y:S01]  /*02e0*/  ISETP.GE.U32.AND P0, PT, R0, 0x2, PT ;  /* 0x000000020000780c */ /* 0x000fe20003f06070 */
[----:B------:R-:W-:Y:S02]  /*02f0*/  UIADD3 UR5, UPT, UPT, UR4, 0x800, URZ ;  /* 0x0000080004057890 */ /* 0x000fe4000fffe0ff */
[----:B0-----:R-:W-:Y:S02]  /*0300*/  ULEA UR4, UR6, UR4, 0x18 ;  /* 0x0000000406047291 */ /* 0x001fe4000f8ec0ff */
[----:B------:R-:W-:-:S04]  /*0310*/  ULEA UR5, UR6, UR5, 0x18 ;  /* 0x0000000506057291 */ /* 0x000fc8000f8ec0ff */
[C---:B---3--:R-:W-:Y:S02]  /*0320*/  LEA R11, R7.reuse, UR4, 0x3 ;  /* 0x00000004070b7c11 */ /* 0x048fe4000f8e18ff */
[----:B------:R-:W-:-:S03]  /*0330*/  LEA R13, R7, UR5, 0x3 ;  /* 0x00000005070d7c11 */ /* 0x000fc6000f8e18ff */
[----:B------:R0:W-:Y:S04]  /*0340*/  STS.64 [R11], R2 ;  /* 0x000000020b007388 */ /* 0x0001e80000000a00 */
[----:B------:R0:W-:Y:S01]  /*0350*/  STS.64 [R13], R4 ;  /* 0x000000040d007388 */ /* 0x0001e20000000a00 */
[----:B------:R-:W-:Y:S06]  /*0360*/  BAR.SYNC.DEFER_BLOCKING 0x0 ;  /* 0x0000000000007b1d */ /* 0x000fec0000010000 */
[----:B------:R-:W-:Y:S05]  /*0370*/  @!P0 BRA `(.L_x_5) ;  /* 0x00000000004c8947 */ /* 0x000fea0003800000 */
.L_x_8:
[--C-:B------:R-:W-:Y:S01]  /*0380*/  IMAD.MOV.U32 R6, RZ, RZ, R0.reuse ;  /* 0x000000ffff067224 */ /* 0x100fe200078e0000 */
[----:B------:R-:W-:Y:S01]  /*0390*/  SHF.R.U32.HI R0, RZ, 0x1, R0 ;  /* 0x00000001ff007819 */ /* 0x000fe20000011600 */
[----:B------:R-:W-:Y:S03]  /*03a0*/  BSSY.RECONVERGENT B0, `(.L_x_6) ;  /* 0x000000d000007945 */ /* 0x000fe60003800200 */
[----:B------:R-:W-:-:S13]  /*03b0*/  ISETP.GE.U32.AND P0, PT, R7, R0, PT ;  /* 0x000000000700720c */ /* 0x000fda0003f06070 */
[----:B-1----:R-:W-:Y:S05]  /*03c0*/  @P0 BRA `(.L_x_7) ;  /* 0x0000000000280947 */ /* 0x002fea0003800000 */
[C---:B0-----:R-:W-:Y:S01]  /*03d0*/  LEA R4, R0.reuse, R11, 0x3 ;  /* 0x0000000b00047211 */ /* 0x041fe200078e18ff */
[----:B------:R-:W-:Y:S01]  /*03e0*/  LDS.64 R2, [R11] ;  /* 0x000000000b027984 */ /* 0x000fe20000000a00 */
[----:B------:R-:W-:-:S04]  /*03f0*/  IMAD R8, R0, 0x8, R13 ;  /* 0x0000000800087824 */ /* 0x000fc800078e020d */
[----:B------:R-:W0:Y:S02]  /*0400*/  LDS.64 R4, [R4] ;  /* 0x0000000004047984 */ /* 0x000e240000000a00 */
[----:B0-----:R-:W-:-:S14]  /*0410*/  DSETP.GEU.AND P0, PT, R4, R2, PT ;  /* 0x000000020400722a */ /* 0x001fdc0003f0e000 */
[----:B------:R-:W-:Y:S04]  /*0420*/  @!P0 STS.64 [R11], R4 ;  /* 0x000000040b008388 */ /* 0x000fe80000000a00 */
[----:B------:R-:W-:Y:S04]  /*0430*/  LDS.64 R8, [R8] ;  /* 0x0000000008087984 */ /* 0x000fe80000000a00 */
[----:B------:R-:W0:Y:S02]  /*0440*/  LDS.64 R2, [R13] ;  /* 0x000000000d027984 */ /* 0x000e240000000a00 */
[----:B0-----:R-:W-:-:S14]  /*0450*/  DSETP.GT.AND P0, PT, R8, R2, PT ;  /* 0x000000020800722a */ /* 0x001fdc0003f04000 */
[----:B------:R1:W-:Y:S02]  /*0460*/  @P0 STS.64 [R13], R8 ;  /* 0x000000080d000388 */ /* 0x0003e40000000a00 */
.L_x_7:
[----:B------:R-:W-:Y:S05]  /*0470*/  BSYNC.RECONVERGENT B0 ;  /* 0x0000000000007941 */ /* 0x000fea0003800200 */
.L_x_6:
[----:B------:R-:W-:Y:S01]  /*0480*/  BAR.SYNC.DEFER_BLOCKING 0x0 ;  /* 0x0000000000007b1d */ /* 0x000fe20000010000 */
[----:B------:R-:W-:-:S13]  /*0490*/  ISETP.GT.U32.AND P0, PT, R6, 0x3, PT ;  /* 0x000000030600780c */ /* 0x000fda0003f04070 */
[----:B------:R-:W-:Y:S05]  /*04a0*/  @P0 BRA `(.L_x_8) ;  /* 0xfffffffc00b40947 */ /* 0x000fea000383ffff */
.L_x_5:
[----:B------:R-:W-:-:S13]  /*04b0*/  ISETP.NE.AND P0, PT, R7, RZ, PT ;  /* 0x000000ff0700720c */ /* 0x000fda0003f05270 */
[----:B------:R-:W-:Y:S05]  /*04c0*/  @P0 EXIT ;  /* 0x000000000000094d */ /* 0x000fea0003800000 */
[----:B0-----:R-:W0:Y:S02]  /*04d0*/  LDC.64 R2, c[0x0][0x3a0] ;  /* 0x0000e800ff027b82 */ /* 0x001e240000000a00 */
[----:B0-----:R0:W5:Y:S06]  /*04e0*/  LDG.E.64 R4, desc[UR8][R2.64] ;  /* 0x0000000802047981 */ /* 0x00116c000c1e1b00 */
[----:B------:R-:W2:Y:S01]  /*04f0*/  S2UR UR5, SR_CgaCtaId ;  /* 0x00000000000579c3 */ /* 0x000ea20000008800 */
[----:B------:R-:W-:Y:S01]  /*0500*/  UMOV UR4, 0x400 ;  /* 0x0000040000047882 */ /* 0x000fe20000000000 */
[----:B------:R-:W-:Y:S01]  /*0510*/  BSSY B0, `(.L_x_9) ;  /* 0x0000013000007945 */ /* 0x000fe20003800000 */
[----:B--2---:R-:W-:-:S09]  /*0520*/  ULEA UR4, UR5, UR4, 0x18 ;  /* 0x0000000405047291 */ /* 0x004fd2000f8ec0ff */
[----:B01----:R-:W1:Y:S03]  /*0530*/  LDS.64 R8, [UR4] ;  /* 0x00000004ff087984 */ /* 0x003e660008000a00 */
.L_x_10:
[----:B-1---5:R-:W-:Y:S01]  /*0540*/  DSETP.MIN.AND P0, P1, R8, R4, PT ;  /* 0x000000040800722a */ /* 0x022fe20003900000 */
[----:B------:R-:W-:Y:S01]  /*0550*/  IMAD.MOV.U32 R0, RZ, RZ, R9 ;  /* 0x000000ffff007224 */ /* 0x000fe200078e0009 */
[----:B------:R-:W-:Y:S01]  /*0560*/  MOV R7, R4 ;  /* 0x0000000400077202 */ /* 0x000fe20000000f00 */
[----:B------:R-:W-:Y:S01]  /*0570*/  IMAD.MOV.U32 R11, RZ, RZ, R5 ;  /* 0x000000ffff0b7224 */ /* 0x000fe200078e0005 */
[----:B------:R-:W-:Y:S05]  /*0580*/  YIELD ;  /* 0x0000000000007946 */ /* 0x000fea0003800000 */
[----:B------:R-:W-:Y:S01]  /*0590*/  FSEL R13, R0, R11, P0 ;  /* 0x0000000b000d7208 */ /* 0x000fe20000000000 */
[----:B------:R-:W-:-:S04]  /*05a0*/  IMAD.MOV.U32 R0, RZ, RZ, R8 ;  /* 0x000000ffff007224 */ /* 0x000fc800078e0008 */
[----:B------:R-:W-:Y:S02]  /*05b0*/  @P1 LOP3.LUT R13, R11, 0x80000, RZ, 0xfc, !PT ;  /* 0x000800000b0d1812 */ /* 0x000fe400078efcff */
[----:B------:R-:W-:-:S03]  /*05c0*/  SEL R6, R0, R7, P0 ;  /* 0x0000000700067207 */ /* 0x000fc60000000000 */
[----:B------:R-:W-:-:S06]  /*05d0*/  IMAD.MOV.U32 R7, RZ, RZ, R13 ;  /* 0x000000ffff077224 */ /* 0x000fcc00078e000d */
[----:B------:R-:W2:Y:S02]  /*05e0*/  ATOMG.E.CAS.64.STRONG.GPU PT, R6, [R2], R4, R6 ;  /* 0x00000004020673a9 */ /* 0x000ea400001ee506 */
[----:B--2---:R-:W-:Y:S01]  /*05f0*/  ISETP.NE.U32.AND P0, PT, R4, R6, PT ;  /* 0x000000060400720c */ /* 0x004fe20003f05070 */
[----:B------:R-:W-:-:S03]  /*0600*/  IMAD.MOV.U32 R4, RZ, RZ, R6 ;  /* 0x000000ffff047224 */ /* 0x000fc600078e0006 */
[----:B------:R-:W-:Y:S01]  /*0610*/  ISETP.NE.AND.EX P0, PT, R5, R7, PT, P0 ;  /* 0x000000070500720c */ /* 0x000fe20003f05300 */
[----:B------:R-:W-:-:S12]  /*0620*/  IMAD.MOV.U32 R5, RZ, RZ, R7 ;  /* 0x000000ffff057224 */ /* 0x000fd800078e0007 */
[----:B------:R-:W-:Y:S05]  /*0630*/  @P0 BRA `(.L_x_10) ;  /* 0xfffffffc00c00947 */ /* 0x000fea000383ffff */
[----:B------:R-:W-:Y:S05]  /*0640*/  BSYNC B0 ;  /* 0x0000000000007941 */ /* 0x000fea0003800000 */
.L_x_9:
[----:B------:R-:W0:Y:S01]  /*0650*/  LDC.64 R2, c[0x0][0x3a8] ;  /* 0x0000ea00ff027b82 */ /* 0x000e220000000a00 */
[----:B------:R-:W1:Y:S04]  /*0660*/  LDS.64 R8, [UR4+0x800] ;  /* 0x00080004ff087984 */ /* 0x000e680008000a00 */
[----:B01----:R0:W5:Y:S02]  /*0670*/  LDG.E.64 R4, desc[UR8][R2.64] ;  /* 0x0000000802047981 */ /* 0x003164000c1e1b00 */
.L_x_11:
[----:B-----5:R-:W-:Y:S01]  /*0680*/  DSETP.MAX.AND P0, P1, R8, R4, PT ;  /* 0x000000040800722a */ /* 0x020fe2000390f000 */
[----:B------:R-:W-:Y:S01]  /*0690*/  IMAD.MOV.U32 R11, RZ, RZ, R5 ;  /* 0x000000ffff0b7224 */ /* 0x000fe200078e0005 */
[----:B------:R-:W-:Y:S01]  /*06a0*/  MOV R0, R9 ;  /* 0x0000000900007202 */ /* 0x000fe20000000f00 */
[----:B------:R-:W-:Y:S01]  /*06b0*/  IMAD.MOV.U32 R7, RZ, RZ, R4 ;  /* 0x000000ffff077224 */ /* 0x000fe200078e0004 */
[----:B------:R-:W-:Y:S05]  /*06c0*/  YIELD ;  /* 0x0000000000007946 */ /* 0x000fea0003800000 */
[----:B------:R-:W-:Y:S01]  /*06d0*/  FSEL R13, R0, R11, P0 ;  /* 0x0000000b000d7208 */ /* 0x000fe20000000000 */
[----:B------:R-:W-:-:S04]  /*06e0*/  IMAD.MOV.U32 R0, RZ, RZ, R8 ;  /* 0x000000ffff007224 */ /* 0x000fc800078e0008 */
[----:B------:R-:W-:Y:S02]  /*06f0*/  @P1 LOP3.LUT R13, R11, 0x80000, RZ, 0xfc, !PT ;  /* 0x000800000b0d1812 */ /* 0x000fe400078efcff */
[----:B------:R-:W-:Y:S02]  /*0700*/  SEL R6, R0, R7, P0 ;  /* 0x0000000700067207 */ /* 0x000fe40000000000 */
[----:B------:R-:W-:-:S06]  /*0710*/  MOV R7, R13 ;  /* 0x0000000d00077202 */ /* 0x000fcc0000000f00 */
[----:B------:R-:W2:Y:S02]  /*0720*/  ATOMG.E.CAS.64.STRONG.GPU PT, R6, [R2], R4, R6 ;  /* 0x00000004020673a9 */ /* 0x000ea400001ee506 */
[----:B--2---:R-:W-:Y:S01]  /*0730*/  ISETP.NE.U32.AND P0, PT, R4, R6, PT ;  /* 0x000000060400720c */ /* 0x004fe20003f05070 */
[----:B------:R-:W-:-:S03]  /*0740*/  IMAD.MOV.U32 R4, RZ, RZ, R6 ;  /* 0x000000ffff047224 */ /* 0x000fc600078e0006 */
[----:B------:R-:W-:Y:S01]  /*0750*/  ISETP.NE.AND.EX P0, PT, R5, R7, PT, P0 ;  /* 0x000000070500720c */ /* 0x000fe20003f05300 */
[----:B------:R-:W-:-:S12]  /*0760*/  IMAD.MOV.U32 R5, RZ, RZ, R7 ;  /* 0x000000ffff057224 */ /* 0x000fd800078e0007 */
[----:B------:R-:W-:Y:S05]  /*0770*/  @P0 BRA `(.L_x_11) ;  /* 0xfffffffc00c00947 */ /* 0x000fea000383ffff */
[----:B------:R-:W-:Y:S05]  /*0780*/  EXIT ;  /* 0x000000000000794d */ /* 0x000fea0003800000 */
.L_x_12:
[----:B------:R-:W-:-:S00]  /*0790*/  BRA `(.L_x_12) ;  /* 0xfffffffc00fc7947 */ /* 0x000fc0000383ffff */
[----:B------:R-:W-:-:S00]  /*07a0*/  NOP ;  /* 0x0000000000007918 */ /* 0x000fc00000000000 */
        /* <DEDUP_REMOVED lines=13> */
.L_x_13:


//--------------------- .nv.shared._Z20reduce_minmax_kernelPKfS0_iiiPdS1_ --------------------------
	.section	.nv.shared._Z20reduce_minmax_kernelPKfS0_iiiPdS1_,"aw",@nobits
	.sectionflags	@""
	.align	8
.nv.shared._Z20reduce_minmax_kernelPKfS0_iiiPdS1_:
	.zero		5120


//--------------------- .nv.shared.reserved.0     --------------------------
	.section	.nv.shared.reserved.0,"aw",@nobits
	.weak		__nv_reservedSMEM_offset_0_alias
	.size		__nv_reservedSMEM_offset_0_alias, 0, 64
	.other		__nv_reservedSMEM_offset_0_alias,@"STO_CUDA_RESERVED_SHARED STV_DEFAULT"
__nv_reservedSMEM_offset_0_alias:
	.zero		0
	.zero		64


//--------------------- .nv.constant0._Z20reduce_minmax_kernelPKfS0_iiiPdS1_ --------------------------
	.section	.nv.constant0._Z20reduce_minmax_kernelPKfS0_iiiPdS1_,"a",@progbits
	.sectionflags	@""
	.align	4
.nv.constant0._Z20reduce_minmax_kernelPKfS0_iiiPdS1_:
	.zero		944


//--------------------- SYMBOLS --------------------------

	.type		.nv.reservedSmem.offset0,@object
	.size		.nv.reservedSmem.offset0,0x4
	.type		.nv.reservedSmem.cap,@object
	.size		.nv.reservedSmem.cap,0x4
